	.headerflags	@"EF_CUDA_TEXMODE_UNIFIED EF_CUDA_64BIT_ADDRESS EF_CUDA_ACCELERATORS EF_CUDA_SM90 EF_CUDA_VIRTUAL_SM(EF_CUDA_SM90)"
	.elftype	@"ET_EXEC"


//--------------------- .nv.info                  --------------------------
	.section	.nv.info,"",@"SHT_CUDA_INFO"
	.align	4


	//----- nvinfo : EIATTR_REGCOUNT
	.align		4
        /*0000*/ 	.byte	0x04, 0x2f
        /*0002*/ 	.short	(.L_1 - .L_0)
	.align		4
.L_0:
        /*0004*/ 	.word	index@(triton_poi_fused_cat_max_pool2d_with_indices_10)
        /*0008*/ 	.word	0x00000030


	//----- nvinfo : EIATTR_MIN_STACK_SIZE
	.align		4
.L_1:
        /*000c*/ 	.byte	0x04, 0x12
        /*000e*/ 	.short	(.L_3 - .L_2)
	.align		4
.L_2:
        /*0010*/ 	.word	index@(triton_poi_fused_cat_max_pool2d_with_indices_10)
        /*0014*/ 	.word	0x00000000


	//----- nvinfo : EIATTR_FRAME_SIZE
	.align		4
.L_3:
        /*0018*/ 	.byte	0x04, 0x11
        /*001a*/ 	.short	(.L_5 - .L_4)
	.align		4
.L_4:
        /*001c*/ 	.word	index@(triton_poi_fused_cat_max_pool2d_with_indices_10)
        /*0020*/ 	.word	0x00000000


	//----- nvinfo : EIATTR_MIN_STACK_SIZE
	.align		4
.L_5:
        /*0024*/ 	.byte	0x04, 0x12
        /*0026*/ 	.short	(.L_7 - .L_6)
	.align		4
.L_6:
        /*0028*/ 	.word	index@(triton_poi_fused_cat_max_pool2d_with_indices_10)
        /*002c*/ 	.word	0x00000000
.L_7:


//--------------------- .nv.info.triton_poi_fused_cat_max_pool2d_with_indices_10 --------------------------
	.section	.nv.info.triton_poi_fused_cat_max_pool2d_with_indices_10,"",@"SHT_CUDA_INFO"
	.sectionflags	@""
	.align	4


	//----- nvinfo : EIATTR_CUDA_API_VERSION
	.align		4
        /*0000*/ 	.byte	0x04, 0x37
        /*0002*/ 	.short	(.L_9 - .L_8)
.L_8:
        /*0004*/ 	.word	0x0000007c


	//----- nvinfo : EIATTR_KPARAM_INFO
	.align		4
.L_9:
        /*0008*/ 	.byte	0x04, 0x17
        /*000a*/ 	.short	(.L_11 - .L_10)
.L_10:
        /*000c*/ 	.word	0x00000000
        /*0010*/ 	.short	0x0004
        /*0012*/ 	.short	0x0020
        /*0014*/ 	.byte	0x00, 0xf0, 0x11, 0x00


	//----- nvinfo : EIATTR_KPARAM_INFO
	.align		4
.L_11:
        /*0018*/ 	.byte	0x04, 0x17
        /*001a*/ 	.short	(.L_13 - .L_12)
.L_12:
        /*001c*/ 	.word	0x00000000
        /*0020*/ 	.short	0x0003
        /*0022*/ 	.short	0x0018
        /*0024*/ 	.byte	0x00, 0xf4, 0x21, 0x00


	//----- nvinfo : EIATTR_KPARAM_INFO
	.align		4
.L_13:
        /*0028*/ 	.byte	0x04, 0x17
        /*002a*/ 	.short	(.L_15 - .L_14)
.L_14:
        /*002c*/ 	.word	0x00000000
        /*0030*/ 	.short	0x0002
        /*0032*/ 	.short	0x0010
        /*0034*/ 	.byte	0x00, 0xf4, 0x21, 0x00


	//----- nvinfo : EIATTR_KPARAM_INFO
	.align		4
.L_15:
        /*0038*/ 	.byte	0x04, 0x17
        /*003a*/ 	.short	(.L_17 - .L_16)
.L_16:
        /*003c*/ 	.word	0x00000000
        /*0040*/ 	.short	0x0001
        /*0042*/ 	.short	0x0008
        /*0044*/ 	.byte	0x00, 0xf4, 0x21, 0x00


	//----- nvinfo : EIATTR_KPARAM_INFO
	.align		4
.L_17:
        /*0048*/ 	.byte	0x04, 0x17
        /*004a*/ 	.short	(.L_19 - .L_18)
.L_18:
        /*004c*/ 	.word	0x00000000
        /*0050*/ 	.short	0x0000
        /*0052*/ 	.short	0x0000
        /*0054*/ 	.byte	0x00, 0xf4, 0x21, 0x00


	//----- nvinfo : EIATTR_SPARSE_MMA_MASK
	.align		4
.L_19:
        /*0058*/ 	.byte	0x03, 0x50
        /*005a*/ 	.short	0x0000


	//----- nvinfo : EIATTR_MAXREG_COUNT
	.align		4
        /*005c*/ 	.byte	0x03, 0x1b
        /*005e*/ 	.short	0x00ff


	//----- nvinfo : EIATTR_EXIT_INSTR_OFFSETS
	.align		4
        /*0060*/ 	.byte	0x04, 0x1c
        /*0062*/ 	.short	(.L_21 - .L_20)


	//   ....[0]....
.L_20:
        /*0064*/ 	.word	0x00001440


	//----- nvinfo : EIATTR_REQNTID
	.align		4
.L_21:
        /*0068*/ 	.byte	0x04, 0x10
        /*006a*/ 	.short	(.L_23 - .L_22)
.L_22:
        /*006c*/ 	.word	0x00000080
        /*0070*/ 	.word	0x00000001
        /*0074*/ 	.word	0x00000001


	//----- nvinfo : EIATTR_CBANK_PARAM_SIZE
	.align		4
.L_23:
        /*0078*/ 	.byte	0x03, 0x19
        /*007a*/ 	.short	0x0024


	//----- nvinfo : EIATTR_PARAM_CBANK
	.align		4
        /*007c*/ 	.byte	0x04, 0x0a
        /*007e*/ 	.short	(.L_25 - .L_24)
	.align		4
.L_24:
        /*0080*/ 	.word	index@(.nv.constant0.triton_poi_fused_cat_max_pool2d_with_indices_10)
        /*0084*/ 	.short	0x0210
        /*0086*/ 	.short	0x0024


	//----- nvinfo : EIATTR_SW_WAR
	.align		4
.L_25:
        /*0088*/ 	.byte	0x04, 0x36
        /*008a*/ 	.short	(.L_27 - .L_26)
.L_26:
        /*008c*/ 	.word	0x00000008
.L_27:


//--------------------- .nv.callgraph             --------------------------
	.section	.nv.callgraph,"",@"SHT_CUDA_CALLGRAPH"
	.align	4
	.sectionentsize	8
	.align		4
        /*0000*/ 	.word	0x00000000
	.align		4
        /*0004*/ 	.word	0xffffffff
	.align		4
        /*0008*/ 	.word	0x00000000
	.align		4
        /*000c*/ 	.word	0xfffffffe
	.align		4
        /*0010*/ 	.word	0x00000000
	.align		4
        /*0014*/ 	.word	0xfffffffd
	.align		4
        /*0018*/ 	.word	0x00000000
	.align		4
        /*001c*/ 	.word	0xfffffffc


//--------------------- .text.triton_poi_fused_cat_max_pool2d_with_indices_10 --------------------------
	.section	.text.triton_poi_fused_cat_max_pool2d_with_indices_10,"ax",@progbits
	.sectionflags	@"SHF_BARRIERS=1"
	.align	128
        .global         triton_poi_fused_cat_max_pool2d_with_indices_10
        .type           triton_poi_fused_cat_max_pool2d_with_indices_10,@function
        .size           triton_poi_fused_cat_max_pool2d_with_indices_10,(.L_x_1 - triton_poi_fused_cat_max_pool2d_with_indices_10)
        .other          triton_poi_fused_cat_max_pool2d_with_indices_10,@"STO_CUDA_ENTRY STV_DEFAULT"
triton_poi_fused_cat_max_pool2d_with_indices_10:
.text.triton_poi_fused_cat_max_pool2d_with_indices_10:
[----:B------:R-:W-:Y:S01]  /*0000*/  LDC R1, c[0x0][0x28] ;  /* 0x00000a00ff017b82 */ /* 0x000fe20000000800 */
[----:B------:R-:W1:Y:S07]  /*0010*/  S2R R3, SR_CTAID.X ;  /* 0x0000000000037919 */ /* 0x000e6e0000002500 */
[----:B------:R-:W2:Y:S01]  /*0020*/  LDC.64 R24, c[0x0][0x210] ;  /* 0x00008400ff187b82 */ /* 0x000ea20000000a00 */
[----:B------:R-:W-:Y:S01]  /*0030*/  ULDC.64 UR6, c[0x0][0x208] ;  /* 0x0000820000067ab9 */ /* 0x000fe20000000a00 */
[----:B------:R-:W3:Y:S01]  /*0040*/  S2R R0, SR_TID.X ;  /* 0x0000000000007919 */ /* 0x000ee20000002100 */
[----:B-1----:R-:W-:Y:S01]  /*0050*/  SHF.R.S32.HI R2, RZ, 0x15, R3 ;  /* 0x00000015ff027819 */ /* 0x002fe20000011403 */
[----:B------:R-:W-:-:S02]  /*0060*/  IMAD.SHL.U32 R3, R3, 0x400, RZ ;  /* 0x0000040003037824 */ /* 0x000fc400078e00ff */
[----:B---3--:R-:W-:Y:S01]  /*0070*/  IMAD.SHL.U32 R4, R0, 0x8, RZ ;  /* 0x0000000800047824 */ /* 0x008fe200078e00ff */
[----:B------:R-:W-:Y:S01]  /*0080*/  SGXT R2, R2, 0x1 ;  /* 0x000000010202781a */ /* 0x000fe20000000200 */
[C---:B------:R-:W-:Y:S02]  /*0090*/  VIADD R7, R3.reuse, 0x2 ;  /* 0x0000000203077836 */ /* 0x040fe40000000000 */
[C---:B------:R-:W-:Y:S01]  /*00a0*/  VIADD R9, R3.reuse, 0x3 ;  /* 0x0000000303097836 */ /* 0x040fe20000000000 */
[----:B------:R-:W-:Y:S02]  /*00b0*/  LOP3.LUT R4, R4, 0x3f8, RZ, 0xc0, !PT ;  /* 0x000003f804047812 */ /* 0x000fe400078ec0ff */
[C---:B------:R-:W-:Y:S02]  /*00c0*/  LEA.HI R5, R2.reuse, R7, RZ, 0x3 ;  /* 0x0000000702057211 */ /* 0x040fe400078f18ff */
[----:B------:R-:W-:Y:S02]  /*00d0*/  LOP3.LUT R4, R3, R4, RZ, 0xfc, !PT ;  /* 0x0000000403047212 */ /* 0x000fe400078efcff */
[----:B------:R-:W-:Y:S01]  /*00e0*/  LOP3.LUT R6, R5, 0x7ffffc08, RZ, 0xc0, !PT ;  /* 0x7ffffc0805067812 */ /* 0x000fe200078ec0ff */
[----:B------:R-:W-:Y:S01]  /*00f0*/  VIADD R5, R3, 0x1 ;  /* 0x0000000103057836 */ /* 0x000fe20000000000 */
[----:B------:R-:W-:Y:S01]  /*0100*/  LEA.HI R10, R2, R9, RZ, 0x3 ;  /* 0x00000009020a7211 */ /* 0x000fe200078f18ff */
[----:B------:R-:W-:-:S02]  /*0110*/  IMAD.SHL.U32 R11, R4, 0x4, RZ ;  /* 0x00000004040b7824 */ /* 0x000fc400078e00ff */
[----:B------:R-:W-:Y:S01]  /*0120*/  IMAD.IADD R8, R7, 0x1, -R6 ;  /* 0x0000000107087824 */ /* 0x000fe200078e0a06 */
[----:B------:R-:W-:Y:S02]  /*0130*/  LOP3.LUT R10, R10, 0x7ffffc08, RZ, 0xc0, !PT ;  /* 0x7ffffc080a0a7812 */ /* 0x000fe400078ec0ff */
[----:B------:R-:W-:Y:S01]  /*0140*/  LEA.HI R6, R2, R5, RZ, 0x3 ;  /* 0x0000000502067211 */ /* 0x000fe200078f18ff */
[----:B------:R-:W-:Y:S02]  /*0150*/  IMAD R45, R8, 0x2, R11 ;  /* 0x00000002082d7824 */ /* 0x000fe400078e020b */
[----:B------:R-:W-:Y:S01]  /*0160*/  IMAD.IADD R10, R9, 0x1, -R10 ;  /* 0x00000001090a7824 */ /* 0x000fe200078e0a0a */
[----:B------:R-:W-:Y:S01]  /*0170*/  LOP3.LUT R6, R6, 0x7ffffc08, RZ, 0xc0, !PT ;  /* 0x7ffffc0806067812 */ /* 0x000fe200078ec0ff */
[----:B--2---:R-:W-:-:S04]  /*0180*/  IMAD.WIDE R8, R45, 0x4, R24 ;  /* 0x000000042d087825 */ /* 0x004fc800078e0218 */
[----:B------:R-:W-:Y:S01]  /*0190*/  IMAD R33, R10, 0x2, R11 ;  /* 0x000000020a217824 */ /* 0x000fe200078e020b */
[----:B------:R-:W2:Y:S01]  /*01a0*/  LDG.E.EL R12, desc[UR6][R8.64] ;  /* 0x00000006080c7981 */ /* 0x000ea2000c2e1900 */
[----:B------:R-:W-:Y:S02]  /*01b0*/  IMAD.IADD R6, R5, 0x1, -R6 ;  /* 0x0000000105067824 */ /* 0x000fe400078e0a06 */
[----:B------:R-:W-:Y:S01]  /*01c0*/  IMAD.WIDE R16, R33, 0x4, R24 ;  /* 0x0000000421107825 */ /* 0x000fe200078e0218 */
[----:B------:R-:W2:Y:S03]  /*01d0*/  LDG.E.EL R22, desc[UR6][R8.64+0x4] ;  /* 0x0000040608167981 */ /* 0x000ea6000c2e1900 */
[----:B------:R-:W-:Y:S01]  /*01e0*/  IMAD R13, R6, 0x2, R11 ;  /* 0x00000002060d7824 */ /* 0x000fe200078e020b */
[----:B------:R-:W3:Y:S01]  /*01f0*/  LDG.E.EL R20, desc[UR6][R16.64] ;  /* 0x0000000610147981 */ /* 0x000ee2000c2e1900 */
[----:B------:R-:W-:-:S03]  /*0200*/  VIADD R15, R45, 0x10 ;  /* 0x000000102d0f7836 */ /* 0x000fc60000000000 */
[----:B------:R-:W3:Y:S01]  /*0210*/  LDG.E.EL R23, desc[UR6][R16.64+0x4] ;  /* 0x0000040610177981 */ /* 0x000ee2000c2e1900 */
[----:B------:R-:W-:-:S04]  /*0220*/  IMAD.WIDE R6, R13, 0x4, R24 ;  /* 0x000000040d067825 */ /* 0x000fc800078e0218 */
[--C-:B------:R-:W-:Y:S01]  /*0230*/  IMAD.WIDE R14, R15, 0x4, R24.reuse ;  /* 0x000000040f0e7825 */ /* 0x100fe200078e0218 */
[----:B------:R-:W4:Y:S03]  /*0240*/  LDG.E.EL R10, desc[UR6][R6.64] ;  /* 0x00000006060a7981 */ /* 0x000f26000c2e1900 */
[----:B------:R-:W-:Y:S01]  /*0250*/  VIADD R19, R33, 0x10 ;  /* 0x0000001021137836 */ /* 0x000fe20000000000 */
[----:B------:R-:W4:Y:S03]  /*0260*/  LDG.E.EL R21, desc[UR6][R6.64+0x4] ;  /* 0x0000040606157981 */ /* 0x000f26000c2e1900 */
[----:B------:R-:W-:Y:S01]  /*0270*/  IMAD.WIDE R18, R19, 0x4, R24 ;  /* 0x0000000413127825 */ /* 0x000fe200078e0218 */
[----:B------:R-:W5:Y:S04]  /*0280*/  LDG.E.EL R15, desc[UR6][R14.64] ;  /* 0x000000060e0f7981 */ /* 0x000f68000c2e1900 */
[----:B------:R-:W5:Y:S01]  /*0290*/  LDG.E.EL R44, desc[UR6][R18.64] ;  /* 0x00000006122c7981 */ /* 0x000f62000c2e1900 */
[----:B------:R-:W-:-:S04]  /*02a0*/  VIADD R35, R13, 0x10 ;  /* 0x000000100d237836 */ /* 0x000fc80000000000 */
[----:B------:R-:W-:-:S06]  /*02b0*/  IMAD.WIDE R34, R35, 0x4, R24 ;  /* 0x0000000423227825 */ /* 0x000fcc00078e0218 */
[----:B------:R-:W5:Y:S01]  /*02c0*/  LDG.E.EL R34, desc[UR6][R34.64] ;  /* 0x0000000622227981 */ /* 0x000f62000c2e1900 */
[----:B------:R-:W-:-:S05]  /*02d0*/  IMAD.WIDE R26, R11, 0x4, R24 ;  /* 0x000000040b1a7825 */ /* 0x000fca00078e0218 */
[----:B------:R-:W5:Y:S04]  /*02e0*/  LDG.E.EL R5, desc[UR6][R26.64] ;  /* 0x000000061a057981 */ /* 0x000f68000c2e1900 */
[----:B------:R-:W5:Y:S01]  /*02f0*/  LDG.E.EL R6, desc[UR6][R26.64+0x4] ;  /* 0x000004061a067981 */ /* 0x000f62000c2e1900 */
[C---:B--2---:R-:W-:Y:S02]  /*0300*/  FSETP.GT.AND P3, PT, R22.reuse, R12, PT ;  /* 0x0000000c1600720b */ /* 0x044fe40003f64000 */
[----:B------:R-:W-:Y:S02]  /*0310*/  FSETP.NAN.AND P0, PT, R22, R22, PT ;  /* 0x000000161600720b */ /* 0x000fe40003f08000 */
[----:B---3--:R-:W-:Y:S02]  /*0320*/  FSETP.GT.AND P2, PT, R23, R20, PT ;  /* 0x000000141700720b */ /* 0x008fe40003f44000 */
[----:B------:R-:W-:-:S07]  /*0330*/  P2R R41, PR, RZ, 0x8 ;  /* 0x00000008ff297803 */ /* 0x000fce0000000000 */
[----:B------:R-:W-:Y:S02]  /*0340*/  @!P3 SEL R22, R22, R12, P0 ;  /* 0x0000000c1616b207 */ /* 0x000fe40000000000 */
[----:B------:R-:W-:Y:S02]  /*0350*/  FSETP.NAN.AND P0, PT, R23, R23, PT ;  /* 0x000000171700720b */ /* 0x000fe40003f08000 */
[----:B----4-:R-:W-:Y:S02]  /*0360*/  FSETP.GT.AND P1, PT, R21, R10, PT ;  /* 0x0000000a1500720b */ /* 0x010fe40003f24000 */
[----:B------:R-:W-:Y:S02]  /*0370*/  @!P2 SEL R23, R23, R20, P0 ;  /* 0x000000141717a207 */ /* 0x000fe40000000000 */
[----:B-----5:R-:W-:Y:S02]  /*0380*/  FSETP.GEU.AND P3, PT, R22, R15, PT ;  /* 0x0000000f1600720b */ /* 0x020fe40003f6e000 */
[----:B------:R-:W-:-:S02]  /*0390*/  P2R R40, PR, RZ, 0x4 ;  /* 0x00000004ff287803 */ /* 0x000fc40000000000 */
[----:B------:R-:W-:Y:S02]  /*03a0*/  FSETP.NAN.AND P0, PT, R21, R21, PT ;  /* 0x000000151500720b */ /* 0x000fe40003f08000 */
[----:B------:R-:W-:-:S03]  /*03b0*/  FSETP.GEU.AND P2, PT, R23, R44, PT ;  /* 0x0000002c1700720b */ /* 0x000fc60003f4e000 */
[----:B------:R-:W-:Y:S02]  /*03c0*/  @!P1 SEL R21, R21, R10, P0 ;  /* 0x0000000a15159207 */ /* 0x000fe40000000000 */
[----:B------:R-:W-:-:S04]  /*03d0*/  FSETP.NAN.AND P0, PT, R15, R15, PT ;  /* 0x0000000f0f00720b */ /* 0x000fc80003f08000 */
[----:B------:R-:W-:Y:S02]  /*03e0*/  @P3 SEL R15, R15, R22, P0 ;  /* 0x000000160f0f3207 */ /* 0x000fe40000000000 */
[----:B------:R-:W-:-:S04]  /*03f0*/  FSETP.NAN.AND P0, PT, R44, R44, PT ;  /* 0x0000002c2c00720b */ /* 0x000fc80003f08000 */
[----:B------:R-:W-:Y:S02]  /*0400*/  @P2 SEL R44, R44, R23, P0 ;  /* 0x000000172c2c2207 */ /* 0x000fe40000000000 */
[----:B------:R-:W2:Y:S01]  /*0410*/  LDG.E.EL R23, desc[UR6][R26.64+0x40] ;  /* 0x000040061a177981 */ /* 0x000ea2000c2e1900 */
[----:B------:R-:W-:Y:S02]  /*0420*/  P2R R39, PR, RZ, 0x2 ;  /* 0x00000002ff277803 */ /* 0x000fe40000000000 */
[-C--:B------:R-:W-:Y:S02]  /*0430*/  FSETP.GEU.AND P1, PT, R21, R34.reuse, PT ;  /* 0x000000221500720b */ /* 0x080fe40003f2e000 */
[----:B------:R-:W-:Y:S02]  /*0440*/  FSETP.NAN.AND P0, PT, R34, R34, PT ;  /* 0x000000222200720b */ /* 0x000fe40003f08000 */
[----:B------:R-:W-:-:S09]  /*0450*/  P2R R30, PR, RZ, 0x2 ;  /* 0x00000002ff1e7803 */ /* 0x000fd20000000000 */
[----:B------:R-:W-:Y:S02]  /*0460*/  @P1 SEL R34, R34, R21, P0 ;  /* 0x0000001522221207 */ /* 0x000fe40000000000 */
[C---:B------:R-:W-:Y:S02]  /*0470*/  FSETP.GT.AND P1, PT, R6.reuse, R5, PT ;  /* 0x000000050600720b */ /* 0x040fe40003f24000 */
[----:B------:R-:W-:Y:S02]  /*0480*/  FSETP.NAN.AND P0, PT, R6, R6, PT ;  /* 0x000000060600720b */ /* 0x000fe40003f08000 */
[----:B------:R-:W-:-:S09]  /*0490*/  P2R R42, PR, RZ, 0x2 ;  /* 0x00000002ff2a7803 */ /* 0x000fd20000000000 */
[----:B------:R-:W-:Y:S01]  /*04a0*/  @!P1 SEL R6, R6, R5, P0 ;  /* 0x0000000506069207 */ /* 0x000fe20000000000 */
[----:B------:R-:W-:-:S03]  /*04b0*/  VIADD R5, R3, 0x4 ;  /* 0x0000000403057836 */ /* 0x000fc60000000000 */
[-C--:B--2---:R-:W-:Y:S02]  /*04c0*/  FSETP.GEU.AND P1, PT, R6, R23.reuse, PT ;  /* 0x000000170600720b */ /* 0x084fe40003f2e000 */
[----:B------:R-:W-:-:S11]  /*04d0*/  FSETP.NAN.AND P0, PT, R23, R23, PT ;  /* 0x000000171700720b */ /* 0x000fd60003f08000 */
[----:B------:R-:W-:Y:S02]  /*04e0*/  @P1 SEL R23, R23, R6, P0 ;  /* 0x0000000617171207 */ /* 0x000fe40000000000 */
[----:B------:R-:W-:-:S04]  /*04f0*/  LEA.HI R6, R2, R5, RZ, 0x3 ;  /* 0x0000000502067211 */ /* 0x000fc800078f18ff */
[----:B------:R-:W-:-:S05]  /*0500*/  LOP3.LUT R6, R6, 0x7ffffc08, RZ, 0xc0, !PT ;  /* 0x7ffffc0806067812 */ /* 0x000fca00078ec0ff */
[----:B------:R-:W-:-:S04]  /*0510*/  IMAD.IADD R6, R5, 0x1, -R6 ;  /* 0x0000000105067824 */ /* 0x000fc800078e0a06 */
[----:B------:R-:W-:-:S04]  /*0520*/  IMAD R31, R6, 0x2, R11 ;  /* 0x00000002061f7824 */ /* 0x000fc800078e020b */
[----:B------:R-:W-:-:S05]  /*0530*/  IMAD.WIDE R8, R31, 0x4, R24 ;  /* 0x000000041f087825 */ /* 0x000fca00078e0218 */
[----:B------:R-:W2:Y:S04]  /*0540*/  LDG.E.EL R5, desc[UR6][R8.64] ;  /* 0x0000000608057981 */ /* 0x000ea8000c2e1900 */
[----:B------:R-:W2:Y:S01]  /*0550*/  LDG.E.EL R10, desc[UR6][R8.64+0x4] ;  /* 0x00000406080a7981 */ /* 0x000ea2000c2e1900 */
[----:B------:R-:W-:-:S04]  /*0560*/  VIADD R7, R31, 0x10 ;  /* 0x000000101f077836 */ /* 0x000fc80000000000 */
[----:B------:R-:W-:-:S05]  /*0570*/  IMAD.WIDE R6, R7, 0x4, R24 ;  /* 0x0000000407067825 */ /* 0x000fca00078e0218 */
[----:B------:R-:W3:Y:S01]  /*0580*/  LDG.E.EL R17, desc[UR6][R6.64] ;  /* 0x0000000606117981 */ /* 0x000ee2000c2e1900 */
[----:B------:R-:W-:Y:S02]  /*0590*/  P2R R38, PR, RZ, 0x2 ;  /* 0x00000002ff267803 */ /* 0x000fe40000000000 */
[C---:B--2---:R-:W-:Y:S02]  /*05a0*/  FSETP.GT.AND P1, PT, R10.reuse, R5, PT ;  /* 0x000000050a00720b */ /* 0x044fe40003f24000 */
[----:B------:R-:W-:-:S11]  /*05b0*/  FSETP.NAN.AND P0, PT, R10, R10, PT ;  /* 0x0000000a0a00720b */ /* 0x000fd60003f08000 */
[----:B------:R-:W-:Y:S01]  /*05c0*/  @!P1 SEL R10, R10, R5, P0 ;  /* 0x000000050a0a9207 */ /* 0x000fe20000000000 */
[----:B------:R-:W-:-:S05]  /*05d0*/  VIADD R5, R3, 0x5 ;  /* 0x0000000503057836 */ /* 0x000fca0000000000 */
[----:B------:R-:W-:-:S04]  /*05e0*/  LEA.HI R8, R2, R5, RZ, 0x3 ;  /* 0x0000000502087211 */ /* 0x000fc800078f18ff */
[----:B------:R-:W-:Y:S02]  /*05f0*/  LOP3.LUT R8, R8, 0x7ffffc08, RZ, 0xc0, !PT ;  /* 0x7ffffc0808087812 */ /* 0x000fe400078ec0ff */
[----:B------:R-:W-:Y:S02]  /*0600*/  P2R R37, PR, RZ, 0x2 ;  /* 0x00000002ff257803 */ /* 0x000fe40000000000 */
[----:B---3--:R-:W-:Y:S01]  /*0610*/  FSETP.GEU.AND P1, PT, R10, R17, PT ;  /* 0x000000110a00720b */ /* 0x008fe20003f2e000 */
[----:B------:R-:W-:-:S04]  /*0620*/  IMAD.IADD R8, R5, 0x1, -R8 ;  /* 0x0000000105087824 */ /* 0x000fc800078e0a08 */
[----:B------:R-:W-:Y:S01]  /*0630*/  IMAD R22, R8, 0x2, R11 ;  /* 0x0000000208167824 */ /* 0x000fe200078e020b */
[----:B------:R-:W-:-:S03]  /*0640*/  FSETP.NAN.AND P0, PT, R17, R17, PT ;  /* 0x000000111100720b */ /* 0x000fc60003f08000 */
[----:B------:R-:W-:-:S04]  /*0650*/  IMAD.WIDE R8, R22, 0x4, R24 ;  /* 0x0000000416087825 */ /* 0x000fc800078e0218 */
[----:B------:R-:W-:Y:S01]  /*0660*/  @P1 SEL R17, R17, R10, P0 ;  /* 0x0000000a11111207 */ /* 0x000fe20000000000 */
[----:B------:R-:W2:Y:S04]  /*0670*/  LDG.E.EL R5, desc[UR6][R8.64] ;  /* 0x0000000608057981 */ /* 0x000ea8000c2e1900 */
[----:B------:R1:W2:Y:S01]  /*0680*/  LDG.E.EL R10, desc[UR6][R8.64+0x4] ;  /* 0x00000406080a7981 */ /* 0x0002a2000c2e1900 */
[----:B------:R-:W-:-:S04]  /*0690*/  VIADD R7, R22, 0x10 ;  /* 0x0000001016077836 */ /* 0x000fc80000000000 */
[----:B------:R-:W-:-:S05]  /*06a0*/  IMAD.WIDE R6, R7, 0x4, R24 ;  /* 0x0000000407067825 */ /* 0x000fca00078e0218 */
[----:B------:R-:W3:Y:S01]  /*06b0*/  LDG.E.EL R18, desc[UR6][R6.64] ;  /* 0x0000000606127981 */ /* 0x000ee2000c2e1900 */
[----:B------:R-:W-:Y:S01]  /*06c0*/  P2R R43, PR, RZ, 0x2 ;  /* 0x00000002ff2b7803 */ /* 0x000fe20000000000 */
[----:B------:R-:W-:-:S05]  /*06d0*/  VIADD R19, R3, 0x6 ;  /* 0x0000000603137836 */ /* 0x000fca0000000000 */
[----:B-1----:R-:W-:-:S04]  /*06e0*/  LEA.HI R8, R2, R19, RZ, 0x3 ;  /* 0x0000001302087211 */ /* 0x002fc800078f18ff */
[----:B------:R-:W-:-:S05]  /*06f0*/  LOP3.LUT R8, R8, 0x7ffffc08, RZ, 0xc0, !PT ;  /* 0x7ffffc0808087812 */ /* 0x000fca00078ec0ff */
[----:B------:R-:W-:-:S04]  /*0700*/  IMAD.IADD R8, R19, 0x1, -R8 ;  /* 0x0000000113087824 */ /* 0x000fc800078e0a08 */
[----:B------:R-:W-:-:S04]  /*0710*/  IMAD R21, R8, 0x2, R11 ;  /* 0x0000000208157824 */ /* 0x000fc800078e020b */
[----:B------:R-:W-:-:S05]  /*0720*/  IMAD.WIDE R8, R21, 0x4, R24 ;  /* 0x0000000415087825 */ /* 0x000fca00078e0218 */
[----:B------:R-:W4:Y:S01]  /*0730*/  LDG.E.EL R14, desc[UR6][R8.64+0x4] ;  /* 0x00000406080e7981 */ /* 0x000f22000c2e1900 */
[C---:B--2---:R-:W-:Y:S02]  /*0740*/  FSETP.GT.AND P1, PT, R10.reuse, R5, PT ;  /* 0x000000050a00720b */ /* 0x044fe40003f24000 */
[----:B------:R-:W-:-:S11]  /*0750*/  FSETP.NAN.AND P0, PT, R10, R10, PT ;  /* 0x0000000a0a00720b */ /* 0x000fd60003f08000 */
[----:B------:R-:W-:-:S04]  /*0760*/  @!P1 SEL R10, R10, R5, P0 ;  /* 0x000000050a0a9207 */ /* 0x000fc80000000000 */
[-C--:B---3--:R-:W-:Y:S02]  /*0770*/  FSETP.GEU.AND P0, PT, R10, R18.reuse, PT ;  /* 0x000000120a00720b */ /* 0x088fe40003f0e000 */
[----:B------:R-:W-:Y:S02]  /*0780*/  P2R R36, PR, RZ, 0x2 ;  /* 0x00000002ff247803 */ /* 0x000fe40000000000 */
[----:B------:R-:W-:-:S09]  /*0790*/  FSETP.NAN.AND P1, PT, R18, R18, PT ;  /* 0x000000121200720b */ /* 0x000fd20003f28000 */
[----:B------:R-:W-:Y:S02]  /*07a0*/  @P0 SEL R18, R18, R10, P1 ;  /* 0x0000000a12120207 */ /* 0x000fe40000800000 */
[----:B------:R1:W2:Y:S01]  /*07b0*/  LDG.E.EL R10, desc[UR6][R8.64] ;  /* 0x00000006080a7981 */ /* 0x0002a2000c2e1900 */
[----:B------:R-:W-:Y:S01]  /*07c0*/  VIADD R29, R3, 0x7 ;  /* 0x00000007031d7836 */ /* 0x000fe20000000000 */
[----:B------:R-:W-:-:S04]  /*07d0*/  P2R R16, PR, RZ, 0x4 ;  /* 0x00000004ff107803 */ /* 0x000fc80000000000 */
[----:B-1----:R-:W-:-:S04]  /*07e0*/  LEA.HI R8, R2, R29, RZ, 0x3 ;  /* 0x0000001d02087211 */ /* 0x002fc800078f18ff */
[----:B------:R-:W-:Y:S01]  /*07f0*/  LOP3.LUT R8, R8, 0x7ffffc08, RZ, 0xc0, !PT ;  /* 0x7ffffc0808087812 */ /* 0x000fe200078ec0ff */
[----:B------:R-:W-:Y:S01]  /*0800*/  VIADD R7, R21, 0x10 ;  /* 0x0000001015077836 */ /* 0x000fe20000000000 */
[----:B----4-:R-:W-:-:S03]  /*0810*/  FSETP.NAN.AND P1, PT, R14, R14, PT ;  /* 0x0000000e0e00720b */ /* 0x010fc60003f28000 */
[----:B------:R-:W-:Y:S02]  /*0820*/  IMAD.IADD R8, R29, 0x1, -R8 ;  /* 0x000000011d087824 */ /* 0x000fe400078e0a08 */
[----:B------:R-:W-:-:S04]  /*0830*/  IMAD.WIDE R6, R7, 0x4, R24 ;  /* 0x0000000407067825 */ /* 0x000fc800078e0218 */
[----:B------:R-:W-:Y:S01]  /*0840*/  IMAD R20, R8, 0x2, R11 ;  /* 0x0000000208147824 */ /* 0x000fe200078e020b */
[----:B------:R-:W3:Y:S01]  /*0850*/  LDG.E.EL R19, desc[UR6][R6.64] ;  /* 0x0000000606137981 */ /* 0x000ee2000c2e1900 */
[----:B--2---:R-:W-:-:S13]  /*0860*/  FSETP.GT.AND P2, PT, R14, R10, PT ;  /* 0x0000000a0e00720b */ /* 0x004fda0003f44000 */
[----:B------:R-:W-:Y:S01]  /*0870*/  @!P2 SEL R14, R14, R10, P1 ;  /* 0x0000000a0e0ea207 */ /* 0x000fe20000800000 */
[----:B------:R-:W-:-:S05]  /*0880*/  IMAD.WIDE R10, R20, 0x4, R24 ;  /* 0x00000004140a7825 */ /* 0x000fca00078e0218 */
[----:B------:R-:W2:Y:S04]  /*0890*/  LDG.E.EL R8, desc[UR6][R10.64] ;  /* 0x000000060a087981 */ /* 0x000ea8000c2e1900 */
[----:B------:R1:W2:Y:S01]  /*08a0*/  LDG.E.EL R9, desc[UR6][R10.64+0x4] ;  /* 0x000004060a097981 */ /* 0x0002a2000c2e1900 */
[-C--:B---3--:R-:W-:Y:S02]  /*08b0*/  FSETP.GEU.AND P1, PT, R14, R19.reuse, PT ;  /* 0x000000130e00720b */ /* 0x088fe40003f2e000 */
[----:B------:R-:W-:Y:S02]  /*08c0*/  P2R R5, PR, RZ, 0x1 ;  /* 0x00000001ff057803 */ /* 0x000fe40000000000 */
[----:B------:R-:W-:Y:S01]  /*08d0*/  P2R R35, PR, RZ, 0x4 ;  /* 0x00000004ff237803 */ /* 0x000fe20000000000 */
[----:B------:R-:W-:Y:S01]  /*08e0*/  VIADD R29, R20, 0x10 ;  /* 0x00000010141d7836 */ /* 0x000fe20000000000 */
[----:B------:R-:W-:Y:S01]  /*08f0*/  FSETP.NAN.AND P2, PT, R19, R19, PT ;  /* 0x000000131300720b */ /* 0x000fe20003f48000 */
[----:B------:R-:W-:-:S02]  /*0900*/  VIADD R45, R45, 0x11 ;  /* 0x000000112d2d7836 */ /* 0x000fc40000000000 */
[----:B------:R-:W-:-:S04]  /*0910*/  IMAD.WIDE R28, R29, 0x4, R24 ;  /* 0x000000041d1c7825 */ /* 0x000fc800078e0218 */
[----:B------:R-:W-:Y:S01]  /*0920*/  @P1 SEL R19, R19, R14, P2 ;  /* 0x0000000e13131207 */ /* 0x000fe20001000000 */
[----:B-1----:R-:W-:-:S05]  /*0930*/  IMAD.WIDE R10, R45, 0x4, R24 ;  /* 0x000000042d0a7825 */ /* 0x002fca00078e0218 */
[----:B------:R-:W3:Y:S01]  /*0940*/  LDG.E.EL R14, desc[UR6][R10.64] ;  /* 0x000000060a0e7981 */ /* 0x000ee2000c2e1900 */
[C---:B--2---:R-:W-:Y:S02]  /*0950*/  FSETP.GT.AND P0, PT, R9.reuse, R8, PT ;  /* 0x000000080900720b */ /* 0x044fe40003f04000 */
[----:B------:R-:W-:-:S11]  /*0960*/  FSETP.NAN.AND P2, PT, R9, R9, PT ;  /* 0x000000090900720b */ /* 0x000fd60003f48000 */
[----:B------:R-:W-:Y:S02]  /*0970*/  @!P0 SEL R9, R9, R8, P2 ;  /* 0x0000000809098207 */ /* 0x000fe40001000000 */
[----:B------:R1:W2:Y:S01]  /*0980*/  LDG.E.EL R8, desc[UR6][R28.64] ;  /* 0x000000061c087981 */ /* 0x0002a2000c2e1900 */
[----:B------:R-:W-:Y:S02]  /*0990*/  P2R R7, PR, RZ, 0x1 ;  /* 0x00000001ff077803 */ /* 0x000fe40000000000 */
[----:B------:R-:W-:Y:S02]  /*09a0*/  P2R R12, PR, RZ, 0x8 ;  /* 0x00000008ff0c7803 */ /* 0x000fe40000000000 */
[----:B---3--:R-:W-:Y:S01]  /*09b0*/  FSETP.GEU.AND P0, PT, R15, R14, PT ;  /* 0x0000000e0f00720b */ /* 0x008fe20003f0e000 */
[----:B------:R-:W-:-:S04]  /*09c0*/  VIADD R33, R33, 0x11 ;  /* 0x0000001121217836 */ /* 0x000fc80000000000 */
[----:B------:R-:W-:-:S04]  /*09d0*/  IMAD.WIDE R32, R33, 0x4, R24 ;  /* 0x0000000421207825 */ /* 0x000fc800078e0218 */
[----:B-1----:R-:W-:-:S04]  /*09e0*/  VIADD R29, R13, 0x11 ;  /* 0x000000110d1d7836 */ /* 0x002fc80000000000 */
[----:B------:R-:W-:-:S05]  /*09f0*/  IMAD.WIDE R28, R29, 0x4, R24 ;  /* 0x000000041d1c7825 */ /* 0x000fca00078e0218 */
[----:B------:R-:W3:Y:S01]  /*0a00*/  LDG.E.EL R13, desc[UR6][R28.64] ;  /* 0x000000061c0d7981 */ /* 0x000ee2000c2e1900 */
[-C--:B--2---:R-:W-:Y:S02]  /*0a10*/  FSETP.GEU.AND P2, PT, R9, R8.reuse, PT ;  /* 0x000000080900720b */ /* 0x084fe40003f4e000 */
[----:B------:R-:W-:-:S11]  /*0a20*/  FSETP.NAN.AND P3, PT, R8, R8, PT ;  /* 0x000000080800720b */ /* 0x000fd60003f68000 */
[----:B------:R-:W-:Y:S02]  /*0a30*/  @P2 SEL R8, R8, R9, P3 ;  /* 0x0000000908082207 */ /* 0x000fe40001800000 */
[----:B------:R-:W-:-:S04]  /*0a40*/  FSETP.NAN.AND P3, PT, R14, R14, PT ;  /* 0x0000000e0e00720b */ /* 0x000fc80003f68000 */
[----:B------:R-:W-:Y:S02]  /*0a50*/  @P0 SEL R14, R14, R15, P3 ;  /* 0x0000000f0e0e0207 */ /* 0x000fe40001800000 */
[----:B------:R-:W2:Y:S01]  /*0a60*/  LDG.E.EL R15, desc[UR6][R32.64] ;  /* 0x00000006200f7981 */ /* 0x000ea2000c2e1900 */
[----:B------:R-:W-:Y:S02]  /*0a70*/  P2R R9, PR, RZ, 0x4 ;  /* 0x00000004ff097803 */ /* 0x000fe40000000000 */
[----:B------:R-:W-:Y:S02]  /*0a80*/  P2R R10, PR, RZ, 0x1 ;  /* 0x00000001ff0a7803 */ /* 0x000fe40000000000 */
[----:B---3--:R-:W-:-:S04]  /*0a90*/  FSETP.GEU.AND P0, PT, R34, R13, PT ;  /* 0x0000000d2200720b */ /* 0x008fc80003f0e000 */
[----:B------:R-:W-:Y:S02]  /*0aa0*/  P2R R28, PR, RZ, 0x1 ;  /* 0x00000001ff1c7803 */ /* 0x000fe40000000000 */
[-C--:B--2---:R-:W-:Y:S02]  /*0ab0*/  FSETP.GEU.AND P2, PT, R44, R15.reuse, PT ;  /* 0x0000000f2c00720b */ /* 0x084fe40003f4e000 */
[----:B------:R-:W-:Y:S02]  /*0ac0*/  FSETP.NAN.AND P3, PT, R15, R15, PT ;  /* 0x0000000f0f00720b */ /* 0x000fe40003f68000 */
[----:B------:R-:W-:-:S09]  /*0ad0*/  P2R R11, PR, RZ, 0x4 ;  /* 0x00000004ff0b7803 */ /* 0x000fd20000000000 */
[----:B------:R-:W-:Y:S02]  /*0ae0*/  @P2 SEL R15, R15, R44, P3 ;  /* 0x0000002c0f0f2207 */ /* 0x000fe40001800000 */
[----:B------:R-:W-:-:S04]  /*0af0*/  ISETP.NE.AND P2, PT, R30, RZ, PT ;  /* 0x000000ff1e00720c */ /* 0x000fc80003f45270 */
[----:B------:R-:W-:Y:S02]  /*0b00*/  P2R R29, PR, RZ, 0x4 ;  /* 0x00000004ff1d7803 */ /* 0x000fe40000000000 */
[----:B------:R-:W-:-:S04]  /*0b10*/  ISETP.NE.AND P2, PT, R16, RZ, PT ;  /* 0x000000ff1000720c */ /* 0x000fc80003f45270 */
[----:B------:R-:W-:Y:S02]  /*0b20*/  P2R R30, PR, RZ, 0x4 ;  /* 0x00000004ff1e7803 */ /* 0x000fe40000000000 */
[----:B------:R-:W-:Y:S02]  /*0b30*/  ISETP.NE.AND P2, PT, R12, RZ, PT ;  /* 0x000000ff0c00720c */ /* 0x000fe40003f45270 */
[----:B------:R-:W-:Y:S01]  /*0b40*/  FSETP.NAN.AND P3, PT, R13, R13, PT ;  /* 0x0000000d0d00720b */ /* 0x000fe20003f68000 */
[----:B------:R-:W2:Y:S01]  /*0b50*/  LDG.E.EL R12, desc[UR6][R26.64+0x44] ;  /* 0x000044061a0c7981 */ /* 0x000ea2000c2e1900 */
[----:B------:R-:W-:Y:S02]  /*0b60*/  P2R R32, PR, RZ, 0x4 ;  /* 0x00000004ff207803 */ /* 0x000fe40000000000 */
[----:B------:R-:W-:-:S04]  /*0b70*/  ISETP.NE.AND P2, PT, R35, RZ, PT ;  /* 0x000000ff2300720c */ /* 0x000fc80003f45270 */
[----:B------:R-:W-:Y:S02]  /*0b80*/  P2R R33, PR, RZ, 0x4 ;  /* 0x00000004ff217803 */ /* 0x000fe40000000000 */
[----:B------:R-:W-:Y:S02]  /*0b90*/  ISETP.NE.AND P2, PT, R36, RZ, PT ;  /* 0x000000ff2400720c */ /* 0x000fe40003f45270 */
[----:B------:R-:W-:Y:S02]  /*0ba0*/  @P0 SEL R13, R13, R34, P3 ;  /* 0x000000220d0d0207 */ /* 0x000fe40001800000 */
[----:B------:R-:W-:Y:S02]  /*0bb0*/  P2R R34, PR, RZ, 0x4 ;  /* 0x00000004ff227803 */ /* 0x000fe40000000000 */
[----:B------:R-:W-:-:S04]  /*0bc0*/  ISETP.NE.AND P2, PT, R37, RZ, PT ;  /* 0x000000ff2500720c */ /* 0x000fc80003f45270 */
[----:B------:R-:W-:Y:S02]  /*0bd0*/  P2R R35, PR, RZ, 0x4 ;  /* 0x00000004ff237803 */ /* 0x000fe40000000000 */
[----:B------:R-:W-:-:S04]  /*0be0*/  ISETP.NE.AND P2, PT, R38, RZ, PT ;  /* 0x000000ff2600720c */ /* 0x000fc80003f45270 */
[----:B------:R-:W-:Y:S02]  /*0bf0*/  P2R R36, PR, RZ, 0x4 ;  /* 0x00000004ff247803 */ /* 0x000fe40000000000 */
[----:B------:R-:W-:-:S04]  /*0c00*/  ISETP.NE.AND P2, PT, R39, RZ, PT ;  /* 0x000000ff2700720c */ /* 0x000fc80003f45270 */
[----:B------:R-:W-:Y:S02]  /*0c10*/  P2R R37, PR, RZ, 0x4 ;  /* 0x00000004ff257803 */ /* 0x000fe40000000000 */
[----:B------:R-:W-:Y:S02]  /*0c20*/  ISETP.NE.AND P2, PT, R40, RZ, PT ;  /* 0x000000ff2800720c */ /* 0x000fe40003f45270 */
[----:B------:R-:W-:Y:S02]  /*0c30*/  ISETP.NE.AND P0, PT, R43, RZ, PT ;  /* 0x000000ff2b00720c */ /* 0x000fe40003f05270 */
[----:B------:R-:W-:Y:S02]  /*0c40*/  P2R R38, PR, RZ, 0x4 ;  /* 0x00000004ff267803 */ /* 0x000fe40000000000 */
[----:B------:R-:W-:Y:S01]  /*0c50*/  ISETP.NE.AND P2, PT, R41, RZ, PT ;  /* 0x000000ff2900720c */ /* 0x000fe20003f45270 */
[----:B------:R-:W-:-:S03]  /*0c60*/  VIADD R43, R31, 0x11 ;  /* 0x000000111f2b7836 */ /* 0x000fc60000000000 */
[----:B------:R-:W-:Y:S02]  /*0c70*/  P2R R39, PR, RZ, 0x4 ;  /* 0x00000004ff277803 */ /* 0x000fe40000000000 */
[----:B------:R-:W-:Y:S01]  /*0c80*/  ISETP.NE.AND P2, PT, R42, RZ, PT ;  /* 0x000000ff2a00720c */ /* 0x000fe20003f45270 */
[----:B------:R-:W-:-:S05]  /*0c90*/  IMAD.WIDE R42, R43, 0x4, R24 ;  /* 0x000000042b2a7825 */ /* 0x000fca00078e0218 */
[----:B------:R-:W3:Y:S01]  /*0ca0*/  LDG.E.EL R16, desc[UR6][R42.64] ;  /* 0x000000062a107981 */ /* 0x000ee2000c2e1900 */
[----:B------:R-:W-:Y:S02]  /*0cb0*/  P2R R6, PR, RZ, 0x2 ;  /* 0x00000002ff067803 */ /* 0x000fe40000000000 */
[-C--:B--2---:R-:W-:Y:S02]  /*0cc0*/  FSETP.GEU.AND P1, PT, R23, R12.reuse, PT ;  /* 0x0000000c1700720b */ /* 0x084fe40003f2e000 */
[----:B------:R-:W-:-:S11]  /*0cd0*/  FSETP.NAN.AND P3, PT, R12, R12, PT ;  /* 0x0000000c0c00720b */ /* 0x000fd60003f68000 */
[----:B------:R-:W-:Y:S01]  /*0ce0*/  @P1 SEL R12, R12, R23, P3 ;  /* 0x000000170c0c1207 */ /* 0x000fe20001800000 */
[----:B------:R-:W-:-:S04]  /*0cf0*/  VIADD R23, R22, 0x11 ;  /* 0x0000001116177836 */ /* 0x000fc80000000000 */
[----:B------:R-:W-:Y:S01]  /*0d00*/  IMAD.WIDE R22, R23, 0x4, R24 ;  /* 0x0000000417167825 */ /* 0x000fe200078e0218 */
[-C--:B---3--:R-:W-:Y:S02]  /*0d10*/  FSETP.GEU.AND P3, PT, R17, R16.reuse, PT ;  /* 0x000000101100720b */ /* 0x088fe40003f6e000 */
[----:B------:R-:W-:-:S11]  /*0d20*/  FSETP.NAN.AND P4, PT, R16, R16, PT ;  /* 0x000000101000720b */ /* 0x000fd60003f88000 */
[----:B------:R-:W-:Y:S02]  /*0d30*/  @P3 SEL R16, R16, R17, P4 ;  /* 0x0000001110103207 */ /* 0x000fe40002000000 */
[----:B------:R-:W2:Y:S01]  /*0d40*/  LDG.E.EL R17, desc[UR6][R22.64] ;  /* 0x0000000616117981 */ /* 0x000ea2000c2e1900 */
[----:B------:R-:W-:-:S04]  /*0d50*/  VIADD R27, R21, 0x11 ;  /* 0x00000011151b7836 */ /* 0x000fc80000000000 */
[----:B------:R-:W-:Y:S01]  /*0d60*/  IMAD.WIDE R26, R27, 0x4, R24 ;  /* 0x000000041b1a7825 */ /* 0x000fe200078e0218 */
[-C--:B--2---:R-:W-:Y:S02]  /*0d70*/  FSETP.GEU.AND P4, PT, R18, R17.reuse, PT ;  /* 0x000000111200720b */ /* 0x084fe40003f8e000 */
[----:B------:R-:W-:-:S11]  /*0d80*/  FSETP.NAN.AND P5, PT, R17, R17, PT ;  /* 0x000000111100720b */ /* 0x000fd60003fa8000 */
[----:B------:R-:W-:Y:S02]  /*0d90*/  @P4 SEL R17, R17, R18, P5 ;  /* 0x0000001211114207 */ /* 0x000fe40002800000 */
[----:B------:R-:W2:Y:S02]  /*0da0*/  LDG.E.EL R18, desc[UR6][R26.64] ;  /* 0x000000061a127981 */ /* 0x000ea4000c2e1900 */
[-C--:B--2---:R-:W-:Y:S02]  /*0db0*/  FSETP.GEU.AND P5, PT, R19, R18.reuse, PT ;  /* 0x000000121300720b */ /* 0x084fe40003fae000 */
[----:B------:R-:W-:-:S11]  /*0dc0*/  FSETP.NAN.AND P6, PT, R18, R18, PT ;  /* 0x000000121200720b */ /* 0x000fd60003fc8000 */
[----:B------:R-:W-:Y:S01]  /*0dd0*/  @P5 SEL R18, R18, R19, P6 ;  /* 0x0000001312125207 */ /* 0x000fe20003000000 */
[----:B------:R-:W-:-:S04]  /*0de0*/  VIADD R19, R20, 0x11 ;  /* 0x0000001114137836 */ /* 0x000fc80000000000 */
[----:B------:R-:W-:-:S05]  /*0df0*/  IMAD.WIDE R24, R19, 0x4, R24 ;  /* 0x0000000413187825 */ /* 0x000fca00078e0218 */
[----:B------:R-:W2:Y:S01]  /*0e00*/  LDG.E.EL R19, desc[UR6][R24.64] ;  /* 0x0000000618137981 */ /* 0x000ea2000c2e1900 */
[----:B------:R-:W-:Y:S01]  /*0e10*/  P2R R40, PR, RZ, 0x4 ;  /* 0x00000004ff287803 */ /* 0x000fe20000000000 */
[----:B------:R-:W1:Y:S01]  /*0e20*/  S2UR UR5, SR_CgaCtaId ;  /* 0x00000000000579c3 */ /* 0x000e620000008800 */
[----:B------:R-:W-:Y:S02]  /*0e30*/  UMOV UR4, 0x400 ;  /* 0x0000040000047882 */ /* 0x000fe40000000000 */
[----:B-1----:R-:W-:Y:S01]  /*0e40*/  UPRMT UR4, UR5, 0x654, UR4 ;  /* 0x0000065405047896 */ /* 0x002fe20008000004 */
[----:B------:R-:W-:-:S05]  /*0e50*/  IMAD.SHL.U32 R0, R0, 0x4, RZ ;  /* 0x0000000400007824 */ /* 0x000fca00078e00ff */
[----:B------:R-:W-:-:S04]  /*0e60*/  LOP3.LUT R0, R0, 0x1fc, RZ, 0xc0, !PT ;  /* 0x000001fc00007812 */ /* 0x000fc800078ec0ff */
[----:B------:R-:W-:Y:S02]  /*0e70*/  LOP3.LUT R27, R3, R0, RZ, 0xfc, !PT ;  /* 0x00000000031b7212 */ /* 0x000fe400078efcff */
[-C--:B--2---:R-:W-:Y:S02]  /*0e80*/  FSETP.GEU.AND P6, PT, R8, R19.reuse, PT ;  /* 0x000000130800720b */ /* 0x084fe40003fce000 */
[----:B------:R-:W-:-:S11]  /*0e90*/  FSETP.NAN.AND P2, PT, R19, R19, PT ;  /* 0x000000131300720b */ /* 0x000fd60003f48000 */
[----:B------:R-:W-:Y:S02]  /*0ea0*/  @P6 SEL R19, R19, R8, P2 ;  /* 0x0000000813136207 */ /* 0x000fe40001000000 */
[----:B------:R-:W-:-:S04]  /*0eb0*/  ISETP.NE.AND P2, PT, R40, RZ, PT ;  /* 0x000000ff2800720c */ /* 0x000fc80003f45270 */
[----:B------:R-:W-:Y:S02]  /*0ec0*/  SEL R22, RZ, 0x1, !P2 ;  /* 0x00000001ff167807 */ /* 0x000fe40005000000 */
[----:B------:R-:W-:-:S04]  /*0ed0*/  ISETP.NE.AND P2, PT, R39, RZ, PT ;  /* 0x000000ff2700720c */ /* 0x000fc80003f45270 */
[----:B------:R-:W-:Y:S02]  /*0ee0*/  SEL R21, RZ, 0x1, !P2 ;  /* 0x00000001ff157807 */ /* 0x000fe40005000000 */
[----:B------:R-:W-:-:S04]  /*0ef0*/  ISETP.NE.AND P2, PT, R38, RZ, PT ;  /* 0x000000ff2600720c */ /* 0x000fc80003f45270 */
[----:B------:R-:W-:Y:S02]  /*0f00*/  SEL R8, RZ, 0x1, !P2 ;  /* 0x00000001ff087807 */ /* 0x000fe40005000000 */
[----:B------:R-:W-:-:S04]  /*0f10*/  ISETP.NE.AND P2, PT, R37, RZ, PT ;  /* 0x000000ff2500720c */ /* 0x000fc80003f45270 */
[----:B------:R-:W-:Y:S02]  /*0f20*/  SEL R20, RZ, 0x1, !P2 ;  /* 0x00000001ff147807 */ /* 0x000fe40005000000 */
[----:B------:R-:W-:-:S04]  /*0f30*/  ISETP.NE.AND P2, PT, R36, RZ, PT ;  /* 0x000000ff2400720c */ /* 0x000fc80003f45270 */
[----:B------:R-:W-:Y:S02]  /*0f40*/  SEL R22, R22, 0x2, P2 ;  /* 0x0000000216167807 */ /* 0x000fe40001000000 */
        /* <DEDUP_REMOVED lines=8> */
[----:B------:R-:W-:Y:S02]  /*0fd0*/  SEL R21, R22, 0x3, P1 ;  /* 0x0000000316157807 */ /* 0x000fe40000800000 */
[----:B------:R-:W-:Y:S02]  /*0fe0*/  ISETP.NE.AND P1, PT, R6, RZ, PT ;  /* 0x000000ff0600720c */ /* 0x000fe40003f25270 */
[----:B------:R-:W-:Y:S02]  /*0ff0*/  SEL R6, R26, 0x2, P0 ;  /* 0x000000021a067807 */ /* 0x000fe40000000000 */
[----:B------:R-:W-:-:S04]  /*1000*/  ISETP.NE.AND P0, PT, R5, RZ, PT ;  /* 0x000000ff0500720c */ /* 0x000fc80003f05270 */
[----:B------:R-:W-:Y:S02]  /*1010*/  SEL R5, R23, 0x2, P0 ;  /* 0x0000000217057807 */ /* 0x000fe40000000000 */
[----:B------:R-:W-:Y:S01]  /*1020*/  ISETP.NE.AND P0, PT, R10, RZ, PT ;  /* 0x000000ff0a00720c */ /* 0x000fe20003f05270 */
[----:B------:R-:W1:Y:S03]  /*1030*/  LDC.64 R22, c[0x0][0x218] ;  /* 0x00008600ff167b82 */ /* 0x000e660000000a00 */
[----:B------:R-:W-:Y:S02]  /*1040*/  SEL R25, R25, 0x3, P0 ;  /* 0x0000000319197807 */ /* 0x000fe40000000000 */
[----:B------:R-:W-:Y:S02]  /*1050*/  ISETP.NE.AND P0, PT, R7, RZ, PT ;  /* 0x000000ff0700720c */ /* 0x000fe40003f05270 */
[----:B------:R-:W2:Y:S01]  /*1060*/  S2R R7, SR_TID.X ;  /* 0x0000000000077919 */ /* 0x000ea20000002100 */
[----:B------:R-:W-:-:S02]  /*1070*/  SEL R24, R24, 0x2, P1 ;  /* 0x0000000218187807 */ /* 0x000fc40000800000 */
[----:B------:R-:W-:Y:S01]  /*1080*/  ISETP.NE.AND P1, PT, R28, RZ, PT ;  /* 0x000000ff1c00720c */ /* 0x000fe20003f25270 */
[----:B--2---:R-:W-:-:S05]  /*1090*/  IMAD.SHL.U32 R7, R7, 0x8, RZ ;  /* 0x0000000807077824 */ /* 0x004fca00078e00ff */
[----:B------:R-:W-:-:S04]  /*10a0*/  LOP3.LUT R7, R7, 0x3f8, RZ, 0xc0, !PT ;  /* 0x000003f807077812 */ /* 0x000fc800078ec0ff */
[----:B------:R-:W-:Y:S02]  /*10b0*/  LEA R28, R7, UR4, 0x2 ;  /* 0x00000004071c7c11 */ /* 0x000fe4000f8e10ff */
[----:B------:R-:W2:Y:S03]  /*10c0*/  S2R R7, SR_TID.X ;  /* 0x0000000000077919 */ /* 0x000ea60000002100 */
[----:B------:R-:W-:Y:S04]  /*10d0*/  STS.128 [R28], R12 ;  /* 0x0000000c1c007388 */ /* 0x000fe80000000c00 */
[----:B------:R3:W-:Y:S01]  /*10e0*/  STS.128 [R28+0x10], R16 ;  /* 0x000010101c007388 */ /* 0x0007e20000000c00 */
[----:B------:R-:W-:-:S04]  /*10f0*/  ISETP.NE.AND P2, PT, R30, RZ, PT ;  /* 0x000000ff1e00720c */ /* 0x000fc80003f45270 */
[----:B------:R-:W-:Y:S02]  /*1100*/  SEL R8, R8, 0x2, P2 ;  /* 0x0000000208087807 */ /* 0x000fe40001000000 */
[----:B------:R-:W-:-:S04]  /*1110*/  ISETP.NE.AND P2, PT, R29, RZ, PT ;  /* 0x000000ff1d00720c */ /* 0x000fc80003f45270 */
[----:B------:R-:W-:Y:S02]  /*1120*/  SEL R20, R20, 0x2, P2 ;  /* 0x0000000214147807 */ /* 0x000fe40001000000 */
[----:B------:R-:W-:Y:S01]  /*1130*/  ISETP.NE.AND P2, PT, R11, RZ, PT ;  /* 0x000000ff0b00720c */ /* 0x000fe20003f45270 */
[----:B---3--:R-:W3:Y:S01]  /*1140*/  LDC.64 R16, c[0x0][0x228] ;  /* 0x00008a00ff107b82 */ /* 0x008ee20000000a00 */
[----:B--2---:R-:W-:-:S05]  /*1150*/  IMAD.SHL.U32 R7, R7, 0x4, RZ ;  /* 0x0000000407077824 */ /* 0x004fca00078e00ff */
[----:B------:R-:W-:-:S04]  /*1160*/  LOP3.LUT R7, R7, 0x1fc, RZ, 0xc0, !PT ;  /* 0x000001fc07077812 */ /* 0x000fc800078ec0ff */
[----:B------:R-:W-:Y:S01]  /*1170*/  LEA R29, R7, UR4, 0x2 ;  /* 0x00000004071d7c11 */ /* 0x000fe2000f8e10ff */
[----:B------:R-:W-:Y:S01]  /*1180*/  BAR.SYNC.DEFER_BLOCKING 0x0 ;  /* 0x0000000000007b1d */ /* 0x000fe20000010000 */
[----:B------:R-:W-:Y:S02]  /*1190*/  SEL R26, R8, 0x3, P2 ;  /* 0x00000003081a7807 */ /* 0x000fe40001000000 */
[----:B------:R-:W-:Y:S02]  /*11a0*/  ISETP.NE.AND P2, PT, R9, RZ, PT ;  /* 0x000000ff0900720c */ /* 0x000fe40003f45270 */
[----:B------:R-:W-:Y:S01]  /*11b0*/  LOP3.LUT R7, R3, 0x200, R0, 0xfe, !PT ;  /* 0x0000020003077812 */ /* 0x000fe200078efe00 */
[----:B------:R-:W-:-:S03]  /*11c0*/  ULDC.64 UR4, c[0x0][0x218] ;  /* 0x0000860000047ab9 */ /* 0x000fc60000000a00 */
[C---:B------:R-:W-:Y:S02]  /*11d0*/  LEA.HI R0, R2.reuse, R7, RZ, 0xf ;  /* 0x0000000702007211 */ /* 0x040fe400078f78ff */
[----:B------:R-:W-:Y:S01]  /*11e0*/  LEA.HI R2, R2, R27, RZ, 0xf ;  /* 0x0000001b02027211 */ /* 0x000fe200078f78ff */
[----:B------:R-:W2:Y:S04]  /*11f0*/  LDS.128 R8, [R29] ;  /* 0x000000001d087984 */ /* 0x000ea80000000c00 */
[----:B------:R-:W4:Y:S01]  /*1200*/  LDS.128 R12, [R29+0x800] ;  /* 0x000800001d0c7984 */ /* 0x000f220000000c00 */
[C---:B------:R-:W-:Y:S01]  /*1210*/  IMAD.SHL.U32 R31, R0.reuse, 0x2, RZ ;  /* 0x00000002001f7824 */ /* 0x040fe200078e00ff */
[----:B------:R-:W-:Y:S01]  /*1220*/  LOP3.LUT R0, R0, 0xffff8000, RZ, 0xc0, !PT ;  /* 0xffff800000007812 */ /* 0x000fe200078ec0ff */
[----:B------:R-:W-:-:S03]  /*1230*/  IMAD.SHL.U32 R30, R2, 0x2, RZ ;  /* 0x00000002021e7824 */ /* 0x000fc600078e00ff */
[----:B------:R-:W-:Y:S02]  /*1240*/  LOP3.LUT R31, R31, 0xffff0000, RZ, 0xc0, !PT ;  /* 0xffff00001f1f7812 */ /* 0x000fe400078ec0ff */
[----:B------:R-:W-:Y:S02]  /*1250*/  LOP3.LUT R2, R2, 0xffff8000, RZ, 0xc0, !PT ;  /* 0xffff800002027812 */ /* 0x000fe400078ec0ff */
[----:B------:R-:W-:Y:S02]  /*1260*/  IADD3 R7, R31, R7, -R0 ;  /* 0x000000071f077210 */ /* 0x000fe40007ffe800 */
[----:B------:R-:W-:Y:S02]  /*1270*/  LOP3.LUT R30, R30, 0xffff0000, RZ, 0xc0, !PT ;  /* 0xffff00001e1e7812 */ /* 0x000fe400078ec0ff */
[----:B------:R-:W-:Y:S02]  /*1280*/  SEL R0, RZ, 0x1, !P0 ;  /* 0x00000001ff007807 */ /* 0x000fe40004000000 */
[----:B------:R-:W-:-:S02]  /*1290*/  IADD3 R31, R30, R27, -R2 ;  /* 0x0000001b1e1f7210 */ /* 0x000fc40007ffe802 */
[----:B------:R-:W-:Y:S02]  /*12a0*/  SEL R0, R0, 0x2, P2 ;  /* 0x0000000200007807 */ /* 0x000fe40001000000 */
[----:B------:R-:W-:Y:S02]  /*12b0*/  SHF.R.S32.HI R18, RZ, 0x1f, R3 ;  /* 0x0000001fff127819 */ /* 0x000fe40000011403 */
[----:B------:R-:W-:Y:S02]  /*12c0*/  LEA R2, P0, R27, UR4, 0x2 ;  /* 0x000000041b027c11 */ /* 0x000fe4000f8010ff */
[----:B------:R-:W-:Y:S02]  /*12d0*/  SEL R20, R20, 0x3, P1 ;  /* 0x0000000314147807 */ /* 0x000fe40000800000 */
[----:B------:R-:W-:Y:S02]  /*12e0*/  SEL R6, R6, 0x3, P3 ;  /* 0x0000000306067807 */ /* 0x000fe40001800000 */
[----:B------:R-:W-:-:S02]  /*12f0*/  SEL R5, R5, 0x3, P4 ;  /* 0x0000000305057807 */ /* 0x000fc40002000000 */
[----:B------:R-:W-:Y:S02]  /*1300*/  SEL R24, R24, 0x3, P5 ;  /* 0x0000000318187807 */ /* 0x000fe40002800000 */
[----:B------:R-:W-:Y:S02]  /*1310*/  SEL R19, R0, 0x3, P6 ;  /* 0x0000000300137807 */ /* 0x000fe40003000000 */
[----:B------:R-:W-:Y:S01]  /*1320*/  LEA.HI.X R3, R27, UR5, R18, 0x2, P0 ;  /* 0x000000051b037c11 */ /* 0x000fe200080f1412 */
[----:B------:R-:W-:Y:S01]  /*1330*/  ULDC.64 UR4, c[0x0][0x220] ;  /* 0x0000880000047ab9 */ /* 0x000fe20000000a00 */
[----:B------:R-:W-:Y:S02]  /*1340*/  PRMT R25, R25, 0x3340, R26 ;  /* 0x0000334019197816 */ /* 0x000fe4000000001a */
[----:B------:R-:W-:Y:S02]  /*1350*/  PRMT R20, R21, 0x3340, R20 ;  /* 0x0000334015147816 */ /* 0x000fe40000000014 */
[----:B------:R-:W-:-:S02]  /*1360*/  IADD3 R18, P0, R4, UR4, RZ ;  /* 0x0000000404127c10 */ /* 0x000fc4000ff1e0ff */
[----:B------:R-:W-:Y:S02]  /*1370*/  PRMT R5, R6, 0x3340, R5 ;  /* 0x0000334006057816 */ /* 0x000fe40000000005 */
[----:B------:R-:W-:Y:S01]  /*1380*/  PRMT R24, R24, 0x3340, R19 ;  /* 0x0000334018187816 */ /* 0x000fe20000000013 */
[----:B-1----:R-:W-:Y:S01]  /*1390*/  IMAD.WIDE R22, R27, 0x4, R22 ;  /* 0x000000041b167825 */ /* 0x002fe200078e0216 */
[----:B------:R-:W-:Y:S02]  /*13a0*/  LEA.HI.X.SX32 R19, R4, UR5, 0x1, P0 ;  /* 0x0000000504137c11 */ /* 0x000fe400080f0eff */
[----:B------:R-:W-:Y:S02]  /*13b0*/  PRMT R20, R20, 0x5410, R25 ;  /* 0x0000541014147816 */ /* 0x000fe40000000019 */
[----:B------:R-:W-:Y:S01]  /*13c0*/  PRMT R21, R5, 0x5410, R24 ;  /* 0x0000541005157816 */ /* 0x000fe20000000018 */
[--C-:B---3--:R-:W-:Y:S01]  /*13d0*/  IMAD.WIDE R4, R31, 0x4, R16.reuse ;  /* 0x000000041f047825 */ /* 0x108fe200078e0210 */
[----:B--2---:R-:W-:Y:S03]  /*13e0*/  STG.E.128 desc[UR6][R22.64], R8 ;  /* 0x0000000816007986 */ /* 0x004fe6000c101d06 */
[----:B------:R-:W-:Y:S01]  /*13f0*/  IMAD.WIDE R16, R7, 0x4, R16 ;  /* 0x0000000407107825 */ /* 0x000fe200078e0210 */
[----:B----4-:R-:W-:Y:S04]  /*1400*/  STG.E.128 desc[UR6][R2.64+0x800], R12 ;  /* 0x0008000c02007986 */ /* 0x010fe8000c101d06 */
[----:B------:R-:W-:Y:S04]  /*1410*/  STG.E.64 desc[UR6][R18.64], R20 ;  /* 0x0000001412007986 */ /* 0x000fe8000c101b06 */
[----:B------:R-:W-:Y:S04]  /*1420*/  STG.E.128 desc[UR6][R4.64], R8 ;  /* 0x0000000804007986 */ /* 0x000fe8000c101d06 */
[----:B------:R-:W-:Y:S01]  /*1430*/  STG.E.128 desc[UR6][R16.64], R12 ;  /* 0x0000000c10007986 */ /* 0x000fe2000c101d06 */
[----:B------:R-:W-:Y:S05]  /*1440*/  EXIT ;  /* 0x000000000000794d */ /* 0x000fea0003800000 */
.L_x_0:
[----:B------:R-:W-:-:S00]  /*1450*/  BRA `(.L_x_0) ;  /* 0xfffffffc00fc7947 */ /* 0x000fc0000383ffff */
[----:B------:R-:W-:-:S00]  /*1460*/  NOP ;  /* 0x0000000000007918 */ /* 0x000fc00000000000 */
        /* <DEDUP_REMOVED lines=9> */
.L_x_1:


//--------------------- .nv.shared.triton_poi_fused_cat_max_pool2d_with_indices_10 --------------------------
	.section	.nv.shared.triton_poi_fused_cat_max_pool2d_with_indices_10,"aw",@nobits
	.sectionflags	@""
	.align	16
	.zero		1024


//--------------------- .nv.constant0.triton_poi_fused_cat_max_pool2d_with_indices_10 --------------------------
	.section	.nv.constant0.triton_poi_fused_cat_max_pool2d_with_indices_10,"a",@progbits
	.sectionflags	@""
	.align	4
.nv.constant0.triton_poi_fused_cat_max_pool2d_with_indices_10:
	.zero		564
